//
// Generated by NVIDIA NVVM Compiler
//
// Compiler Build ID: CL-36424714
// Cuda compilation tools, release 13.0, V13.0.88
// Based on NVVM 20.0.0
//

.version 9.0
.target sm_100
.address_size 64

	// .globl	default_function_kernel_1

.visible .entry default_function_kernel_1(
	.param .u64 .ptr .align 1 default_function_kernel_1_param_0,
	.param .u64 .ptr .align 1 default_function_kernel_1_param_1
)
.maxntid 32
{
	.reg .b32 	%r<5>;
	.reg .b32 	%f<6>;
	.reg .b64 	%rd<8>;

	ld.param.u64 	%rd1, [default_function_kernel_1_param_0];
	ld.param.u64 	%rd2, [default_function_kernel_1_param_1];
	cvta.to.global.u64 	%rd3, %rd1;
	cvta.to.global.u64 	%rd4, %rd2;
	mov.u32 	%r1, %ctaid.x;
	shl.b32 	%r2, %r1, 5;
	mov.u32 	%r3, %tid.x;
	or.b32  	%r4, %r2, %r3;
	mul.wide.u32 	%rd5, %r4, 4;
	add.s64 	%rd6, %rd4, %rd5;
	ld.global.nc.f32 	%f1, [%rd6];
	mul.f32 	%f2, %f1, 0f3FB8AA3B;
	ex2.approx.f32 	%f3, %f2;
	cvt.rpi.f32.f32 	%f4, %f3;
	div.rn.f32 	%f5, %f1, %f4;
	add.s64 	%rd7, %rd3, %rd5;
	st.global.f32 	[%rd7], %f5;
	ret;

}
	// .globl	default_function_kernel
.visible .entry default_function_kernel(
	.param .u64 .ptr .align 1 default_function_kernel_param_0,
	.param .u64 .ptr .align 1 default_function_kernel_param_1
)
.maxntid 10
{
	.reg .pred 	%p<4>;
	.reg .b32 	%r<4>;
	.reg .b32 	%f<23>;
	.reg .b64 	%rd<8>;

	ld.param.u64 	%rd1, [default_function_kernel_param_0];
	ld.param.u64 	%rd2, [default_function_kernel_param_1];
	cvta.to.global.u64 	%rd3, %rd1;
	cvta.to.global.u64 	%rd4, %rd2;
	mov.u32 	%r1, %ctaid.x;
	mov.u32 	%r2, %tid.x;
	mad.lo.s32 	%r3, %r1, 10, %r2;
	mul.wide.u32 	%rd5, %r3, 4;
	add.s64 	%rd6, %rd4, %rd5;
	ld.global.nc.f32 	%f1, [%rd6];
	abs.f32 	%f2, %f1;
	fma.rn.f32 	%f3, %f2, 0fBF000000, 0f3F000000;
	rsqrt.approx.ftz.f32 	%f4, %f3;
	mul.f32 	%f5, %f4, %f3;
	mul.f32 	%f6, %f4, 0fBF000000;
	fma.rn.f32 	%f7, %f5, %f6, 0f3F000000;
	fma.rn.f32 	%f8, %f5, %f7, %f5;
	setp.eq.f32 	%p1, %f2, 0f3F800000;
	selp.f32 	%f9, 0f00000000, %f8, %p1;
	setp.gt.f32 	%p2, %f2, 0f3F0F5C29;
	selp.f32 	%f10, %f9, %f2, %p2;
	mul.f32 	%f11, %f10, %f10;
	fma.rn.f32 	%f12, %f11, 0f3D4DD2F7, 0f3C99CA97;
	fma.rn.f32 	%f13, %f12, %f11, 0f3D3F90E8;
	fma.rn.f32 	%f14, %f13, %f11, 0f3D993CCF;
	fma.rn.f32 	%f15, %f14, %f11, 0f3E2AAC04;
	mul.f32 	%f16, %f11, %f15;
	fma.rn.f32 	%f17, %f16, %f10, %f10;
	mul.f32 	%f18, %f17, 0fC0000000;
	fma.rn.f32 	%f19, 0f3F6EE581, 0f3FD774EB, %f18;
	selp.f32 	%f20, %f19, %f17, %p2;
	setp.num.f32 	%p3, %f20, %f20;
	copysign.f32 	%f21, %f1, %f20;
	selp.f32 	%f22, %f21, %f20, %p3;
	add.s64 	%rd7, %rd3, %rd5;
	st.global.f32 	[%rd7], %f22;
	ret;

}


// ===== COMPILED SASS (sm_100) =====

	.target	sm_100

	.elftype	@"ET_EXEC"


//--------------------- .note.nv.tkinfo           --------------------------
	.section	.note.nv.tkinfo,"",@"SHT_NOTE"
	.sectionflags	@"SHF_NOTE_NV_TKINFO"
	.tkinfo
        /*0018*/ 	.word	0x00000002
        /*0030*/ 	.string	""
        /*0030*/ 	.string	"ptxas"
        /*0030*/ 	.string	"Cuda compilation tools, release 13.0, V13.0.88"
        /*0030*/ 	.string	"Build cuda_13.0.r13.0/compiler.36424714_0"
        /*0030*/ 	.string	"-arch sm_100 -m 64 "



//--------------------- .note.nv.cuinfo           --------------------------
	.section	.note.nv.cuinfo,"",@"SHT_NOTE"
	.sectionflags	@"SHF_NOTE_NV_CUINFO"
        /*0018*/ 	.short	0x0002
        /*001a*/ 	.short	0x0064
        /*001c*/ 	.short	0x0082
	.zero		2


//--------------------- .nv.info                  --------------------------
	.section	.nv.info,"",@"SHT_CUDA_INFO"
	.align	4


	//----- nvinfo : EIATTR_REGCOUNT
	.align		4
        /*0000*/ 	.byte	0x04, 0x2f
        /*0002*/ 	.short	(.L_1 - .L_0)
	.align		4
.L_0:
        /*0004*/ 	.word	index@(default_function_kernel_1)
        /*0008*/ 	.word	0x00000010


	//----- nvinfo : EIATTR_FRAME_SIZE
	.align		4
.L_1:
        /*000c*/ 	.byte	0x04, 0x11
        /*000e*/ 	.short	(.L_3 - .L_2)
	.align		4
.L_2:
        /*0010*/ 	.word	index@($__internal_0_$__cuda_sm3x_div_rn_noftz_f32_slowpath)
        /*0014*/ 	.word	0x00000000


	//----- nvinfo : EIATTR_FRAME_SIZE
	.align		4
.L_3:
        /*0018*/ 	.byte	0x04, 0x11
        /*001a*/ 	.short	(.L_5 - .L_4)
	.align		4
.L_4:
        /*001c*/ 	.word	index@(default_function_kernel_1)
        /*0020*/ 	.word	0x00000000


	//----- nvinfo : EIATTR_REGCOUNT
	.align		4
.L_5:
        /*0024*/ 	.byte	0x04, 0x2f
        /*0026*/ 	.short	(.L_7 - .L_6)
	.align		4
.L_6:
        /*0028*/ 	.word	index@(default_function_kernel)
        /*002c*/ 	.word	0x0000000c


	//----- nvinfo : EIATTR_FRAME_SIZE
	.align		4
.L_7:
        /*0030*/ 	.byte	0x04, 0x11
        /*0032*/ 	.short	(.L_9 - .L_8)
	.align		4
.L_8:
        /*0034*/ 	.word	index@(default_function_kernel)
        /*0038*/ 	.word	0x00000000


	//----- nvinfo : EIATTR_MIN_STACK_SIZE
	.align		4
.L_9:
        /*003c*/ 	.byte	0x04, 0x12
        /*003e*/ 	.short	(.L_11 - .L_10)
	.align		4
.L_10:
        /*0040*/ 	.word	index@(default_function_kernel)
        /*0044*/ 	.word	0x00000000


	//----- nvinfo : EIATTR_MIN_STACK_SIZE
	.align		4
.L_11:
        /*0048*/ 	.byte	0x04, 0x12
        /*004a*/ 	.short	(.L_13 - .L_12)
	.align		4
.L_12:
        /*004c*/ 	.word	index@(default_function_kernel_1)
        /*0050*/ 	.word	0x00000000
.L_13:


//--------------------- .nv.compat                --------------------------
	.section	.nv.compat,"",@"SHT_CUDA_COMPAT_INFO"
	.align	4
        /*0000*/ 	.byte	0x02, 0x09, 0x00, 0x00, 0x02, 0x02, 0x01, 0x00, 0x02, 0x05, 0x05, 0x00, 0x03, 0x07, 0x01, 0x01
        /*0010*/ 	.byte	0x02, 0x03, 0x00, 0x00, 0x02, 0x06, 0x01, 0x00, 0x04, 0x0b, 0x08, 0x00, 0x01, 0x00, 0x00, 0x00
        /*0020*/ 	.byte	0x00, 0x00, 0x00, 0x00


//--------------------- .nv.info.default_function_kernel --------------------------
	.section	.nv.info.default_function_kernel,"",@"SHT_CUDA_INFO"
	.sectionflags	@""
	.align	4


	//----- nvinfo : EIATTR_CUDA_API_VERSION
	.align		4
        /*0000*/ 	.byte	0x04, 0x37
        /*0002*/ 	.short	(.L_15 - .L_14)
.L_14:
        /*0004*/ 	.word	0x00000082


	//----- nvinfo : EIATTR_KPARAM_INFO
	.align		4
.L_15:
        /*0008*/ 	.byte	0x04, 0x17
        /*000a*/ 	.short	(.L_17 - .L_16)
.L_16:
        /*000c*/ 	.word	0x00000000
        /*0010*/ 	.short	0x0001
        /*0012*/ 	.short	0x0008
        /*0014*/ 	.byte	0x00, 0xf5, 0x21, 0x00


	//----- nvinfo : EIATTR_KPARAM_INFO
	.align		4
.L_17:
        /*0018*/ 	.byte	0x04, 0x17
        /*001a*/ 	.short	(.L_19 - .L_18)
.L_18:
        /*001c*/ 	.word	0x00000000
        /*0020*/ 	.short	0x0000
        /*0022*/ 	.short	0x0000
        /*0024*/ 	.byte	0x00, 0xf5, 0x21, 0x00


	//----- nvinfo : EIATTR_SPARSE_MMA_MASK
	.align		4
.L_19:
        /*0028*/ 	.byte	0x03, 0x50
        /*002a*/ 	.short	0x0000


	//----- nvinfo : EIATTR_MAXREG_COUNT
	.align		4
        /*002c*/ 	.byte	0x03, 0x1b
        /*002e*/ 	.short	0x00ff


	//----- nvinfo : EIATTR_MERCURY_ISA_VERSION
	.align		4
        /*0030*/ 	.byte	0x03, 0x5f
        /*0032*/ 	.short	0x0101


	//----- nvinfo : EIATTR_VRC_CTA_INIT_COUNT
	.align		4
        /*0034*/ 	.byte	0x02, 0x4a
	.zero		1
	.zero		1


	//----- nvinfo : EIATTR_EXIT_INSTR_OFFSETS
	.align		4
        /*0038*/ 	.byte	0x04, 0x1c
        /*003a*/ 	.short	(.L_21 - .L_20)


	//   ....[0]....
.L_20:
        /*003c*/ 	.word	0x00000240


	//----- nvinfo : EIATTR_MAX_THREADS
	.align		4
.L_21:
        /*0040*/ 	.byte	0x04, 0x05
        /*0042*/ 	.short	(.L_23 - .L_22)
.L_22:
        /*0044*/ 	.word	0x0000000a
        /*0048*/ 	.word	0x00000001
        /*004c*/ 	.word	0x00000001


	//----- nvinfo : EIATTR_CBANK_PARAM_SIZE
	.align		4
.L_23:
        /*0050*/ 	.byte	0x03, 0x19
        /*0052*/ 	.short	0x0010


	//----- nvinfo : EIATTR_PARAM_CBANK
	.align		4
        /*0054*/ 	.byte	0x04, 0x0a
        /*0056*/ 	.short	(.L_25 - .L_24)
	.align		4
.L_24:
        /*0058*/ 	.word	index@(.nv.constant0.default_function_kernel)
        /*005c*/ 	.short	0x0380
        /*005e*/ 	.short	0x0010


	//----- nvinfo : EIATTR_SW_WAR
	.align		4
.L_25:
        /*0060*/ 	.byte	0x04, 0x36
        /*0062*/ 	.short	(.L_27 - .L_26)
.L_26:
        /*0064*/ 	.word	0x00000008
.L_27:


//--------------------- .nv.info.default_function_kernel_1 --------------------------
	.section	.nv.info.default_function_kernel_1,"",@"SHT_CUDA_INFO"
	.sectionflags	@""
	.align	4


	//----- nvinfo : EIATTR_CUDA_API_VERSION
	.align		4
        /*0000*/ 	.byte	0x04, 0x37
        /*0002*/ 	.short	(.L_29 - .L_28)
.L_28:
        /*0004*/ 	.word	0x00000082


	//----- nvinfo : EIATTR_KPARAM_INFO
	.align		4
.L_29:
        /*0008*/ 	.byte	0x04, 0x17
        /*000a*/ 	.short	(.L_31 - .L_30)
.L_30:
        /*000c*/ 	.word	0x00000000
        /*0010*/ 	.short	0x0001
        /*0012*/ 	.short	0x0008
        /*0014*/ 	.byte	0x00, 0xf5, 0x21, 0x00


	//----- nvinfo : EIATTR_KPARAM_INFO
	.align		4
.L_31:
        /*0018*/ 	.byte	0x04, 0x17
        /*001a*/ 	.short	(.L_33 - .L_32)
.L_32:
        /*001c*/ 	.word	0x00000000
        /*0020*/ 	.short	0x0000
        /*0022*/ 	.short	0x0000
        /*0024*/ 	.byte	0x00, 0xf5, 0x21, 0x00


	//----- nvinfo : EIATTR_SPARSE_MMA_MASK
	.align		4
.L_33:
        /*0028*/ 	.byte	0x03, 0x50
        /*002a*/ 	.short	0x0000


	//----- nvinfo : EIATTR_MAXREG_COUNT
	.align		4
        /*002c*/ 	.byte	0x03, 0x1b
        /*002e*/ 	.short	0x00ff


	//----- nvinfo : EIATTR_MERCURY_ISA_VERSION
	.align		4
        /*0030*/ 	.byte	0x03, 0x5f
        /*0032*/ 	.short	0x0101


	//----- nvinfo : EIATTR_VRC_CTA_INIT_COUNT
	.align		4
        /*0034*/ 	.byte	0x02, 0x4a
	.zero		1
	.zero		1


	//----- nvinfo : EIATTR_EXIT_INSTR_OFFSETS
	.align		4
        /*0038*/ 	.byte	0x04, 0x1c
        /*003a*/ 	.short	(.L_35 - .L_34)


	//   ....[0]....
.L_34:
        /*003c*/ 	.word	0x000001f0


	//----- nvinfo : EIATTR_MAX_THREADS
	.align		4
.L_35:
        /*0040*/ 	.byte	0x04, 0x05
        /*0042*/ 	.short	(.L_37 - .L_36)
.L_36:
        /*0044*/ 	.word	0x00000020
        /*0048*/ 	.word	0x00000001
        /*004c*/ 	.word	0x00000001


	//----- nvinfo : EIATTR_CRS_STACK_SIZE
	.align		4
.L_37:
        /*0050*/ 	.byte	0x04, 0x1e
        /*0052*/ 	.short	(.L_39 - .L_38)
.L_38:
        /*0054*/ 	.word	0x00000000


	//----- nvinfo : EIATTR_CBANK_PARAM_SIZE
	.align		4
.L_39:
        /*0058*/ 	.byte	0x03, 0x19
        /*005a*/ 	.short	0x0010


	//----- nvinfo : EIATTR_PARAM_CBANK
	.align		4
        /*005c*/ 	.byte	0x04, 0x0a
        /*005e*/ 	.short	(.L_41 - .L_40)
	.align		4
.L_40:
        /*0060*/ 	.word	index@(.nv.constant0.default_function_kernel_1)
        /*0064*/ 	.short	0x0380
        /*0066*/ 	.short	0x0010


	//----- nvinfo : EIATTR_SW_WAR
	.align		4
.L_41:
        /*0068*/ 	.byte	0x04, 0x36
        /*006a*/ 	.short	(.L_43 - .L_42)
.L_42:
        /*006c*/ 	.word	0x00000008
.L_43:


//--------------------- .nv.callgraph             --------------------------
	.section	.nv.callgraph,"",@"SHT_CUDA_CALLGRAPH"
	.align	4
	.sectionentsize	8
	.align		4
        /*0000*/ 	.word	0x00000000
	.align		4
        /*0004*/ 	.word	0xffffffff
	.align		4
        /*0008*/ 	.word	0x00000000
	.align		4
        /*000c*/ 	.word	0xfffffffe
	.align		4
        /*0010*/ 	.word	0x00000000
	.align		4
        /*0014*/ 	.word	0xfffffffd
	.align		4
        /*0018*/ 	.word	0x00000000
	.align		4
        /*001c*/ 	.word	0xfffffffc


//--------------------- .text.default_function_kernel --------------------------
	.section	.text.default_function_kernel,"ax",@progbits
	.align	128
        .global         default_function_kernel
        .type           default_function_kernel,@function
        .size           default_function_kernel,(.L_x_16 - default_function_kernel)
        .other          default_function_kernel,@"STO_CUDA_ENTRY STV_DEFAULT"
default_function_kernel:
.text.default_function_kernel:
[----:B------:R-:W-:Y:S01]  /*0000*/  LDC R1, c[0x0][0x37c] ;  /* 0x0000df00ff017b82 */ /* 0x000fe20000000800 */
[----:B------:R-:W0:Y:S07]  /*0010*/  S2R R5, SR_CTAID.X ;  /* 0x0000000000057919 */ /* 0x000e2e0000002500 */
[----:B------:R-:W1:Y:S01]  /*0020*/  LDC.64 R2, c[0x0][0x388] ;  /* 0x0000e200ff027b82 */ /* 0x000e620000000a00 */
[----:B------:R-:W2:Y:S01]  /*0030*/  LDCU.64 UR4, c[0x0][0x358] ;  /* 0x00006b00ff0477ac */ /* 0x000ea20008000a00 */
[----:B------:R-:W0:Y:S02]  /*0040*/  S2R R0, SR_TID.X ;  /* 0x0000000000007919 */ /* 0x000e240000002100 */
[----:B0-----:R-:W-:-:S04]  /*0050*/  IMAD R5, R5, 0xa, R0 ;  /* 0x0000000a05057824 */ /* 0x001fc800078e0200 */
[----:B-1----:R-:W-:-:S05]  /*0060*/  IMAD.WIDE.U32 R2, R5, 0x4, R2 ;  /* 0x0000000405027825 */ /* 0x002fca00078e0002 */
[----:B--2---:R0:W2:Y:S01]  /*0070*/  LDG.E.CONSTANT R0, desc[UR4][R2.64] ;  /* 0x0000000402007981 */ /* 0x0040a2000c1e9900 */
[----:B------:R-:W-:Y:S01]  /*0080*/  HFMA2 R7, -RZ, RZ, 1.75, 0 ;  /* 0x3f000000ff077431 */ /* 0x000fe200000001ff */
[----:B0-----:R-:W-:-:S04]  /*0090*/  MOV R3, 0x3d4dd2f7 ;  /* 0x3d4dd2f700037802 */ /* 0x001fc80000000f00 */
[C---:B--2---:R-:W-:Y:S01]  /*00a0*/  FFMA R4, |R0|.reuse, -R7, 0.5 ;  /* 0x3f00000000047423 */ /* 0x044fe20000000a07 */
[C---:B------:R-:W-:Y:S02]  /*00b0*/  FSETP.NEU.AND P1, PT, |R0|.reuse, 1, PT ;  /* 0x3f8000000000780b */ /* 0x040fe40003f2d200 */
[----:B------:R-:W-:Y:S01]  /*00c0*/  FSETP.GT.AND P0, PT, |R0|, 0.56000000238418579102, PT ;  /* 0x3f0f5c290000780b */ /* 0x000fe20003f04200 */
[----:B------:R-:W0:Y:S02]  /*00d0*/  MUFU.RSQ R7, R4 ;  /* 0x0000000400077308 */ /* 0x000e240000001400 */
[----:B0-----:R-:W-:Y:S01]  /*00e0*/  FMUL R6, R4, R7 ;  /* 0x0000000704067220 */ /* 0x001fe20000400000 */
[----:B------:R-:W-:-:S04]  /*00f0*/  FMUL R7, R7, -0.5 ;  /* 0xbf00000007077820 */ /* 0x000fc80000400000 */
[----:B------:R-:W-:-:S04]  /*0100*/  FFMA R7, R6, R7, 0.5 ;  /* 0x3f00000006077423 */ /* 0x000fc80000000007 */
[----:B------:R-:W-:-:S05]  /*0110*/  FFMA R7, R6, R7, R6 ;  /* 0x0000000706077223 */ /* 0x000fca0000000006 */
[----:B------:R-:W-:-:S04]  /*0120*/  FSEL R7, R7, RZ, P1 ;  /* 0x000000ff07077208 */ /* 0x000fc80000800000 */
[----:B------:R-:W-:-:S05]  /*0130*/  FSEL R7, R7, |R0|, P0 ;  /* 0x4000000007077208 */ /* 0x000fca0000000000 */
[----:B------:R-:W-:-:S04]  /*0140*/  FMUL R6, R7, R7 ;  /* 0x0000000707067220 */ /* 0x000fc80000400000 */
[----:B------:R-:W-:-:S04]  /*0150*/  FFMA R3, R6, R3, 0.018773360177874565125 ;  /* 0x3c99ca9706037423 */ /* 0x000fc80000000003 */
[----:B------:R-:W-:-:S04]  /*0160*/  FFMA R3, R6, R3, 0.046769052743911743164 ;  /* 0x3d3f90e806037423 */ /* 0x000fc80000000003 */
[----:B------:R-:W-:-:S04]  /*0170*/  FFMA R3, R6, R3, 0.074823014438152313232 ;  /* 0x3d993ccf06037423 */ /* 0x000fc80000000003 */
[C---:B------:R-:W-:Y:S02]  /*0180*/  FFMA R9, R6.reuse, R3, 0.16667181253433227539 ;  /* 0x3e2aac0406097423 */ /* 0x040fe40000000003 */
[----:B------:R-:W0:Y:S02]  /*0190*/  LDC.64 R2, c[0x0][0x380] ;  /* 0x0000e000ff027b82 */ /* 0x000e240000000a00 */
[----:B------:R-:W-:Y:S01]  /*01a0*/  FMUL R6, R6, R9 ;  /* 0x0000000906067220 */ /* 0x000fe20000400000 */
[----:B------:R-:W-:-:S03]  /*01b0*/  HFMA2 R9, -RZ, RZ, 1.9599609375, 20144 ;  /* 0x3fd774ebff097431 */ /* 0x000fc600000001ff */
[----:B------:R-:W-:-:S04]  /*01c0*/  FFMA R7, R7, R6, R7 ;  /* 0x0000000607077223 */ /* 0x000fc80000000007 */
[----:B------:R-:W-:-:S04]  /*01d0*/  FMUL R4, R7, -2 ;  /* 0xc000000007047820 */ /* 0x000fc80000400000 */
[----:B------:R-:W-:-:S05]  /*01e0*/  @P0 FFMA R7, R9, 0.93318945169448852539, R4 ;  /* 0x3f6ee58109070823 */ /* 0x000fca0000000004 */
[C---:B------:R-:W-:Y:S02]  /*01f0*/  FSETP.NAN.AND P0, PT, R7.reuse, R7, PT ;  /* 0x000000070700720b */ /* 0x040fe40003f08000 */
[----:B------:R-:W-:Y:S01]  /*0200*/  LOP3.LUT R0, R7, 0x80000000, R0, 0xb8, !PT ;  /* 0x8000000007007812 */ /* 0x000fe200078eb800 */
[----:B0-----:R-:W-:-:S03]  /*0210*/  IMAD.WIDE.U32 R2, R5, 0x4, R2 ;  /* 0x0000000405027825 */ /* 0x001fc600078e0002 */
[----:B------:R-:W-:-:S05]  /*0220*/  FSEL R7, R0, R7, !P0 ;  /* 0x0000000700077208 */ /* 0x000fca0004000000 */
[----:B------:R-:W-:Y:S01]  /*0230*/  STG.E desc[UR4][R2.64], R7 ;  /* 0x0000000702007986 */ /* 0x000fe2000c101904 */
[----:B------:R-:W-:Y:S05]  /*0240*/  EXIT ;  /* 0x000000000000794d */ /* 0x000fea0003800000 */
.L_x_0:
[----:B------:R-:W-:-:S00]  /*0250*/  BRA `(.L_x_0) ;  /* 0xfffffffc00fc7947 */ /* 0x000fc0000383ffff */
[----:B------:R-:W-:-:S00]  /*0260*/  NOP ;  /* 0x0000000000007918 */ /* 0x000fc00000000000 */
        /* <DEDUP_REMOVED lines=9> */
.L_x_16:


//--------------------- .text.default_function_kernel_1 --------------------------
	.section	.text.default_function_kernel_1,"ax",@progbits
	.align	128
        .global         default_function_kernel_1
        .type           default_function_kernel_1,@function
        .size           default_function_kernel_1,(.L_x_15 - default_function_kernel_1)
        .other          default_function_kernel_1,@"STO_CUDA_ENTRY STV_DEFAULT"
default_function_kernel_1:
.text.default_function_kernel_1:
[----:B------:R-:W-:Y:S01]  /*0000*/  LDC R1, c[0x0][0x37c] ;  /* 0x0000df00ff017b82 */ /* 0x000fe20000000800 */
[----:B------:R-:W0:Y:S07]  /*0010*/  S2R R2, SR_TID.X ;  /* 0x0000000000027919 */ /* 0x000e2e0000002100 */
[----:B------:R-:W1:Y:S01]  /*0020*/  S2UR UR4, SR_CTAID.X ;  /* 0x00000000000479c3 */ /* 0x000e620000002500 */
[----:B------:R-:W2:Y:S07]  /*0030*/  LDCU.64 UR6, c[0x0][0x358] ;  /* 0x00006b00ff0677ac */ /* 0x000eae0008000a00 */
[----:B------:R-:W3:Y:S01]  /*0040*/  LDC.64 R4, c[0x0][0x388] ;  /* 0x0000e200ff047b82 */ /* 0x000ee20000000a00 */
[----:B-1----:R-:W-:-:S06]  /*0050*/  USHF.L.U32 UR4, UR4, 0x5, URZ ;  /* 0x0000000504047899 */ /* 0x002fcc00080006ff */
[----:B0-----:R-:W-:-:S05]  /*0060*/  LOP3.LUT R2, R2, UR4, RZ, 0xfc, !PT ;  /* 0x0000000402027c12 */ /* 0x001fca000f8efcff */
[----:B---3--:R-:W-:-:S05]  /*0070*/  IMAD.WIDE.U32 R4, R2, 0x4, R4 ;  /* 0x0000000402047825 */ /* 0x008fca00078e0004 */
[----:B--2---:R-:W2:Y:S01]  /*0080*/  LDG.E.CONSTANT R0, desc[UR6][R4.64] ;  /* 0x0000000604007981 */ /* 0x004ea2000c1e9900 */
[----:B------:R-:W-:Y:S01]  /*0090*/  BSSY.RECONVERGENT B0, `(.L_x_1) ;  /* 0x0000012000007945 */ /* 0x000fe20003800200 */
[----:B--2---:R-:W-:-:S05]  /*00a0*/  FMUL R3, R0, 1.4426950216293334961 ;  /* 0x3fb8aa3b00037820 */ /* 0x004fca0000400000 */
[----:B------:R-:W-:-:S13]  /*00b0*/  FSETP.GEU.AND P0, PT, R3, -126, PT ;  /* 0xc2fc00000300780b */ /* 0x000fda0003f0e000 */
[----:B------:R-:W-:-:S04]  /*00c0*/  @!P0 FMUL R3, R3, 0.5 ;  /* 0x3f00000003038820 */ /* 0x000fc80000400000 */
[----:B------:R-:W0:Y:S02]  /*00d0*/  MUFU.EX2 R6, R3 ;  /* 0x0000000300067308 */ /* 0x000e240000000800 */
[----:B0-----:R-:W-:-:S06]  /*00e0*/  @!P0 FMUL R6, R6, R6 ;  /* 0x0000000606068220 */ /* 0x001fcc0000400000 */
[----:B------:R-:W0:Y:S08]  /*00f0*/  FRND.CEIL R3, R6 ;  /* 0x0000000600037307 */ /* 0x000e300000209000 */
[----:B0-----:R-:W0:Y:S08]  /*0100*/  MUFU.RCP R8, R3 ;  /* 0x0000000300087308 */ /* 0x001e300000001000 */
[----:B------:R-:W1:Y:S01]  /*0110*/  FCHK P0, R0, R3 ;  /* 0x0000000300007302 */ /* 0x000e620000000000 */
[----:B0-----:R-:W-:-:S04]  /*0120*/  FFMA R7, -R3, R8, 1 ;  /* 0x3f80000003077423 */ /* 0x001fc80000000108 */
[----:B------:R-:W-:-:S04]  /*0130*/  FFMA R7, R8, R7, R8 ;  /* 0x0000000708077223 */ /* 0x000fc80000000008 */
[----:B------:R-:W-:-:S04]  /*0140*/  FFMA R4, R0, R7, RZ ;  /* 0x0000000700047223 */ /* 0x000fc800000000ff */
[----:B------:R-:W-:-:S04]  /*0150*/  FFMA R5, -R3, R4, R0 ;  /* 0x0000000403057223 */ /* 0x000fc80000000100 */
[----:B------:R-:W-:Y:S01]  /*0160*/  FFMA R7, R7, R5, R4 ;  /* 0x0000000507077223 */ /* 0x000fe20000000004 */
[----:B-1----:R-:W-:Y:S06]  /*0170*/  @!P0 BRA `(.L_x_2) ;  /* 0x00000000000c8947 */ /* 0x002fec0003800000 */
[----:B------:R-:W-:-:S07]  /*0180*/  MOV R11, 0x1a0 ;  /* 0x000001a0000b7802 */ /* 0x000fce0000000f00 */
[----:B------:R-:W-:Y:S05]  /*0190*/  CALL.REL.NOINC `($__internal_0_$__cuda_sm3x_div_rn_noftz_f32_slowpath) ;  /* 0x0000000000187944 */ /* 0x000fea0003c00000 */
[----:B------:R-:W-:-:S07]  /*01a0*/  IMAD.MOV.U32 R7, RZ, RZ, R3 ;  /* 0x000000ffff077224 */ /* 0x000fce00078e0003 */
.L_x_2:
[----:B------:R-:W-:Y:S05]  /*01b0*/  BSYNC.RECONVERGENT B0 ;  /* 0x0000000000007941 */ /* 0x000fea0003800200 */
.L_x_1:
[----:B------:R-:W0:Y:S02]  /*01c0*/  LDC.64 R4, c[0x0][0x380] ;  /* 0x0000e000ff047b82 */ /* 0x000e240000000a00 */
[----:B0-----:R-:W-:-:S05]  /*01d0*/  IMAD.WIDE.U32 R2, R2, 0x4, R4 ;  /* 0x0000000402027825 */ /* 0x001fca00078e0004 */
[----:B------:R-:W-:Y:S01]  /*01e0*/  STG.E desc[UR6][R2.64], R7 ;  /* 0x0000000702007986 */ /* 0x000fe2000c101906 */
[----:B------:R-:W-:Y:S05]  /*01f0*/  EXIT ;  /* 0x000000000000794d */ /* 0x000fea0003800000 */
        .weak           $__internal_0_$__cuda_sm3x_div_rn_noftz_f32_slowpath
        .type           $__internal_0_$__cuda_sm3x_div_rn_noftz_f32_slowpath,@function
        .size           $__internal_0_$__cuda_sm3x_div_rn_noftz_f32_slowpath,(.L_x_15 - $__internal_0_$__cuda_sm3x_div_rn_noftz_f32_slowpath)
$__internal_0_$__cuda_sm3x_div_rn_noftz_f32_slowpath:
[--C-:B------:R-:W-:Y:S01]  /*0200*/  SHF.R.U32.HI R5, RZ, 0x17, R3.reuse ;  /* 0x00000017ff057819 */ /* 0x100fe20000011603 */
[----:B------:R-:W-:Y:S01]  /*0210*/  BSSY.RECONVERGENT B1, `(.L_x_3) ;  /* 0x0000064000017945 */ /* 0x000fe20003800200 */
[--C-:B------:R-:W-:Y:S01]  /*0220*/  SHF.R.U32.HI R4, RZ, 0x17, R0.reuse ;  /* 0x00000017ff047819 */ /* 0x100fe20000011600 */
[----:B------:R-:W-:Y:S01]  /*0230*/  IMAD.MOV.U32 R6, RZ, RZ, R0 ;  /* 0x000000ffff067224 */ /* 0x000fe200078e0000 */
[----:B------:R-:W-:Y:S01]  /*0240*/  LOP3.LUT R5, R5, 0xff, RZ, 0xc0, !PT ;  /* 0x000000ff05057812 */ /* 0x000fe200078ec0ff */
[----:B------:R-:W-:Y:S01]  /*0250*/  IMAD.MOV.U32 R7, RZ, RZ, R3 ;  /* 0x000000ffff077224 */ /* 0x000fe200078e0003 */
[----:B------:R-:W-:-:S03]  /*0260*/  LOP3.LUT R4, R4, 0xff, RZ, 0xc0, !PT ;  /* 0x000000ff04047812 */ /* 0x000fc600078ec0ff */
[----:B------:R-:W-:Y:S02]  /*0270*/  VIADD R10, R5, 0xffffffff ;  /* 0xffffffff050a7836 */ /* 0x000fe40000000000 */
[----:B------:R-:W-:-:S03]  /*0280*/  VIADD R9, R4, 0xffffffff ;  /* 0xffffffff04097836 */ /* 0x000fc60000000000 */
[----:B------:R-:W-:-:S04]  /*0290*/  ISETP.GT.U32.AND P0, PT, R10, 0xfd, PT ;  /* 0x000000fd0a00780c */ /* 0x000fc80003f04070 */
[----:B------:R-:W-:-:S13]  /*02a0*/  ISETP.GT.U32.OR P0, PT, R9, 0xfd, P0 ;  /* 0x000000fd0900780c */ /* 0x000fda0000704470 */
[----:B------:R-:W-:Y:S01]  /*02b0*/  @!P0 IMAD.MOV.U32 R8, RZ, RZ, RZ ;  /* 0x000000ffff088224 */ /* 0x000fe200078e00ff */
[----:B------:R-:W-:Y:S06]  /*02c0*/  @!P0 BRA `(.L_x_4) ;  /* 0x00000000005c8947 */ /* 0x000fec0003800000 */
[----:B------:R-:W-:Y:S02]  /*02d0*/  FSETP.GTU.FTZ.AND P0, PT, |R0|, +INF , PT ;  /* 0x7f8000000000780b */ /* 0x000fe40003f1c200 */
[----:B------:R-:W-:-:S04]  /*02e0*/  FSETP.GTU.FTZ.AND P1, PT, |R3|, +INF , PT ;  /* 0x7f8000000300780b */ /* 0x000fc80003f3c200 */
[----:B------:R-:W-:-:S13]  /*02f0*/  PLOP3.LUT P0, PT, P0, P1, PT, 0xf8, 0x8f ;  /* 0x00000000008f781c */ /* 0x000fda0000703f70 */
[----:B------:R-:W-:Y:S05]  /*0300*/  @P0 BRA `(.L_x_5) ;  /* 0x00000004004c0947 */ /* 0x000fea0003800000 */
[----:B------:R-:W-:-:S13]  /*0310*/  LOP3.LUT P0, RZ, R7, 0x7fffffff, R6, 0xc8, !PT ;  /* 0x7fffffff07ff7812 */ /* 0x000fda000780c806 */
[----:B------:R-:W-:Y:S05]  /*0320*/  @!P0 BRA `(.L_x_6) ;  /* 0x00000004003c8947 */ /* 0x000fea0003800000 */
[C---:B------:R-:W-:Y:S02]  /*0330*/  FSETP.NEU.FTZ.AND P2, PT, |R0|.reuse, +INF , PT ;  /* 0x7f8000000000780b */ /* 0x040fe40003f5d200 */
[----:B------:R-:W-:Y:S02]  /*0340*/  FSETP.NEU.FTZ.AND P1, PT, |R3|, +INF , PT ;  /* 0x7f8000000300780b */ /* 0x000fe40003f3d200 */
[----:B------:R-:W-:-:S11]  /*0350*/  FSETP.NEU.FTZ.AND P0, PT, |R0|, +INF , PT ;  /* 0x7f8000000000780b */ /* 0x000fd60003f1d200 */
[----:B------:R-:W-:Y:S05]  /*0360*/  @!P1 BRA !P2, `(.L_x_6) ;  /* 0x00000004002c9947 */ /* 0x000fea0005000000 */
[----:B------:R-:W-:-:S04]  /*0370*/  LOP3.LUT P2, RZ, R6, 0x7fffffff, RZ, 0xc0, !PT ;  /* 0x7fffffff06ff7812 */ /* 0x000fc8000784c0ff */
[----:B------:R-:W-:-:S13]  /*0380*/  PLOP3.LUT P1, PT, P1, P2, PT, 0x2f, 0xf2 ;  /* 0x0000000000f2781c */ /* 0x000fda0000f24577 */
[----:B------:R-:W-:Y:S05]  /*0390*/  @P1 BRA `(.L_x_7) ;  /* 0x0000000400181947 */ /* 0x000fea0003800000 */
[----:B------:R-:W-:-:S04]  /*03a0*/  LOP3.LUT P1, RZ, R7, 0x7fffffff, RZ, 0xc0, !PT ;  /* 0x7fffffff07ff7812 */ /* 0x000fc8000782c0ff */
[----:B------:R-:W-:-:S13]  /*03b0*/  PLOP3.LUT P0, PT, P0, P1, PT, 0x2f, 0xf2 ;  /* 0x0000000000f2781c */ /* 0x000fda0000702577 */
[----:B------:R-:W-:Y:S05]  /*03c0*/  @P0 BRA `(.L_x_8) ;  /* 0x0000000400000947 */ /* 0x000fea0003800000 */
[----:B------:R-:W-:Y:S02]  /*03d0*/  ISETP.GE.AND P0, PT, R9, RZ, PT ;  /* 0x000000ff0900720c */ /* 0x000fe40003f06270 */
[----:B------:R-:W-:-:S11]  /*03e0*/  ISETP.GE.AND P1, PT, R10, RZ, PT ;  /* 0x000000ff0a00720c */ /* 0x000fd60003f26270 */
[----:B------:R-:W-:Y:S02]  /*03f0*/  @P0 IMAD.MOV.U32 R8, RZ, RZ, RZ ;  /* 0x000000ffff080224 */ /* 0x000fe400078e00ff */
[----:B------:R-:W-:Y:S01]  /*0400*/  @!P0 FFMA R6, R0, 1.84467440737095516160e+19, RZ ;  /* 0x5f80000000068823 */ /* 0x000fe200000000ff */
[----:B------:R-:W-:Y:S02]  /*0410*/  @!P0 IMAD.MOV.U32 R8, RZ, RZ, -0x40 ;  /* 0xffffffc0ff088424 */ /* 0x000fe400078e00ff */
[----:B------:R-:W-:Y:S02]  /*0420*/  @!P1 FFMA R7, R3, 1.84467440737095516160e+19, RZ ;  /* 0x5f80000003079823 */ /* 0x000fe400000000ff */
[----:B------:R-:W-:-:S07]  /*0430*/  @!P1 VIADD R8, R8, 0x40 ;  /* 0x0000004008089836 */ /* 0x000fce0000000000 */
.L_x_4:
[----:B------:R-:W-:Y:S01]  /*0440*/  LEA R0, R5, 0xc0800000, 0x17 ;  /* 0xc080000005007811 */ /* 0x000fe200078eb8ff */
[----:B------:R-:W-:Y:S01]  /*0450*/  VIADD R4, R4, 0xffffff81 ;  /* 0xffffff8104047836 */ /* 0x000fe20000000000 */
[----:B------:R-:W-:Y:S03]  /*0460*/  BSSY.RECONVERGENT B2, `(.L_x_9) ;  /* 0x0000035000027945 */ /* 0x000fe60003800200 */
[----:B------:R-:W-:Y:S01]  /*0470*/  IMAD.IADD R7, R7, 0x1, -R0 ;  /* 0x0000000107077824 */ /* 0x000fe200078e0a00 */
[C---:B------:R-:W-:Y:S01]  /*0480*/  IADD3 R5, PT, PT, R4.reuse, 0x7f, -R5 ;  /* 0x0000007f04057810 */ /* 0x040fe20007ffe805 */
[----:B------:R-:W-:Y:S02]  /*0490*/  IMAD R0, R4, -0x800000, R6 ;  /* 0xff80000004007824 */ /* 0x000fe400078e0206 */
[----:B------:R-:W0:Y:S01]  /*04a0*/  MUFU.RCP R3, R7 ;  /* 0x0000000700037308 */ /* 0x000e220000001000 */
[----:B------:R-:W-:Y:S01]  /*04b0*/  FADD.FTZ R9, -R7, -RZ ;  /* 0x800000ff07097221 */ /* 0x000fe20000010100 */
[----:B------:R-:W-:-:S03]  /*04c0*/  IMAD.IADD R5, R5, 0x1, R8 ;  /* 0x0000000105057824 */ /* 0x000fc600078e0208 */
[----:B0-----:R-:W-:-:S04]  /*04d0*/  FFMA R10, R3, R9, 1 ;  /* 0x3f800000030a7423 */ /* 0x001fc80000000009 */
[----:B------:R-:W-:-:S04]  /*04e0*/  FFMA R10, R3, R10, R3 ;  /* 0x0000000a030a7223 */ /* 0x000fc80000000003 */
[----:B------:R-:W-:-:S04]  /*04f0*/  FFMA R3, R0, R10, RZ ;  /* 0x0000000a00037223 */ /* 0x000fc800000000ff */
[----:B------:R-:W-:-:S04]  /*0500*/  FFMA R6, R9, R3, R0 ;  /* 0x0000000309067223 */ /* 0x000fc80000000000 */
[----:B------:R-:W-:-:S04]  /*0510*/  FFMA R13, R10, R6, R3 ;  /* 0x000000060a0d7223 */ /* 0x000fc80000000003 */
[----:B------:R-:W-:-:S04]  /*0520*/  FFMA R6, R9, R13, R0 ;  /* 0x0000000d09067223 */ /* 0x000fc80000000000 */
[----:B------:R-:W-:-:S05]  /*0530*/  FFMA R3, R10, R6, R13 ;  /* 0x000000060a037223 */ /* 0x000fca000000000d */
[----:B------:R-:W-:-:S04]  /*0540*/  SHF.R.U32.HI R0, RZ, 0x17, R3 ;  /* 0x00000017ff007819 */ /* 0x000fc80000011603 */
[----:B------:R-:W-:-:S05]  /*0550*/  LOP3.LUT R0, R0, 0xff, RZ, 0xc0, !PT ;  /* 0x000000ff00007812 */ /* 0x000fca00078ec0ff */
[----:B------:R-:W-:-:S04]  /*0560*/  IMAD.IADD R8, R0, 0x1, R5 ;  /* 0x0000000100087824 */ /* 0x000fc800078e0205 */
[----:B------:R-:W-:-:S05]  /*0570*/  VIADD R0, R8, 0xffffffff ;  /* 0xffffffff08007836 */ /* 0x000fca0000000000 */
[----:B------:R-:W-:-:S13]  /*0580*/  ISETP.GE.U32.AND P0, PT, R0, 0xfe, PT ;  /* 0x000000fe0000780c */ /* 0x000fda0003f06070 */
[----:B------:R-:W-:Y:S05]  /*0590*/  @!P0 BRA `(.L_x_10) ;  /* 0x0000000000808947 */ /* 0x000fea0003800000 */
[----:B------:R-:W-:-:S13]  /*05a0*/  ISETP.GT.AND P0, PT, R8, 0xfe, PT ;  /* 0x000000fe0800780c */ /* 0x000fda0003f04270 */
[----:B------:R-:W-:Y:S05]  /*05b0*/  @P0 BRA `(.L_x_11) ;  /* 0x00000000006c0947 */ /* 0x000fea0003800000 */
[----:B------:R-:W-:-:S13]  /*05c0*/  ISETP.GE.AND P0, PT, R8, 0x1, PT ;  /* 0x000000010800780c */ /* 0x000fda0003f06270 */
[----:B------:R-:W-:Y:S05]  /*05d0*/  @P0 BRA `(.L_x_12) ;  /* 0x0000000000740947 */ /* 0x000fea0003800000 */
[----:B------:R-:W-:Y:S02]  /*05e0*/  ISETP.GE.AND P0, PT, R8, -0x18, PT ;  /* 0xffffffe80800780c */ /* 0x000fe40003f06270 */
[----:B------:R-:W-:-:S11]  /*05f0*/  LOP3.LUT R3, R3, 0x80000000, RZ, 0xc0, !PT ;  /* 0x8000000003037812 */ /* 0x000fd600078ec0ff */
[----:B------:R-:W-:Y:S05]  /*0600*/  @!P0 BRA `(.L_x_12) ;  /* 0x0000000000688947 */ /* 0x000fea0003800000 */
[-CC-:B------:R-:W-:Y:S01]  /*0610*/  FFMA.RZ R0, R10, R6.reuse, R13.reuse ;  /* 0x000000060a007223 */ /* 0x180fe2000000c00d */
[----:B------:R-:W-:Y:S02]  /*0620*/  VIADD R7, R8, 0x20 ;  /* 0x0000002008077836 */ /* 0x000fe40000000000 */
[-CC-:B------:R-:W-:Y:S01]  /*0630*/  FFMA.RM R5, R10, R6.reuse, R13.reuse ;  /* 0x000000060a057223 */ /* 0x180fe2000000400d */
[----:B------:R-:W-:Y:S02]  /*0640*/  ISETP.NE.AND P2, PT, R8, RZ, PT ;  /* 0x000000ff0800720c */ /* 0x000fe40003f45270 */
[----:B------:R-:W-:Y:S01]  /*0650*/  LOP3.LUT R4, R0, 0x7fffff, RZ, 0xc0, !PT ;  /* 0x007fffff00047812 */ /* 0x000fe200078ec0ff */
[----:B------:R-:W-:Y:S01]  /*0660*/  FFMA.RP R0, R10, R6, R13 ;  /* 0x000000060a007223 */ /* 0x000fe2000000800d */
[----:B------:R-:W-:Y:S01]  /*0670*/  IMAD.MOV R6, RZ, RZ, -R8 ;  /* 0x000000ffff067224 */ /* 0x000fe200078e0a08 */
[----:B------:R-:W-:Y:S02]  /*0680*/  ISETP.NE.AND P1, PT, R8, RZ, PT ;  /* 0x000000ff0800720c */ /* 0x000fe40003f25270 */
[----:B------:R-:W-:-:S02]  /*0690*/  LOP3.LUT R4, R4, 0x800000, RZ, 0xfc, !PT ;  /* 0x0080000004047812 */ /* 0x000fc400078efcff */
[----:B------:R-:W-:Y:S02]  /*06a0*/  FSETP.NEU.FTZ.AND P0, PT, R0, R5, PT ;  /* 0x000000050000720b */ /* 0x000fe40003f1d000 */
[----:B------:R-:W-:Y:S02]  /*06b0*/  SHF.L.U32 R7, R4, R7, RZ ;  /* 0x0000000704077219 */ /* 0x000fe400000006ff */
[----:B------:R-:W-:Y:S02]  /*06c0*/  SEL R5, R6, RZ, P2 ;  /* 0x000000ff06057207 */ /* 0x000fe40001000000 */
[----:B------:R-:W-:Y:S02]  /*06d0*/  ISETP.NE.AND P1, PT, R7, RZ, P1 ;  /* 0x000000ff0700720c */ /* 0x000fe40000f25270 */
[----:B------:R-:W-:Y:S02]  /*06e0*/  SHF.R.U32.HI R5, RZ, R5, R4 ;  /* 0x00000005ff057219 */ /* 0x000fe40000011604 */
[----:B------:R-:W-:-:S02]  /*06f0*/  PLOP3.LUT P0, PT, P0, P1, PT, 0xf8, 0x8f ;  /* 0x00000000008f781c */ /* 0x000fc40000703f70 */
[----:B------:R-:W-:Y:S02]  /*0700*/  SHF.R.U32.HI R7, RZ, 0x1, R5 ;  /* 0x00000001ff077819 */ /* 0x000fe40000011605 */
[----:B------:R-:W-:-:S04]  /*0710*/  SEL R0, RZ, 0x1, !P0 ;  /* 0x00000001ff007807 */ /* 0x000fc80004000000 */
[----:B------:R-:W-:-:S04]  /*0720*/  LOP3.LUT R0, R0, 0x1, R7, 0xf8, !PT ;  /* 0x0000000100007812 */ /* 0x000fc800078ef807 */
[----:B------:R-:W-:-:S05]  /*0730*/  LOP3.LUT R0, R0, R5, RZ, 0xc0, !PT ;  /* 0x0000000500007212 */ /* 0x000fca00078ec0ff */
[----:B------:R-:W-:-:S05]  /*0740*/  IMAD.IADD R0, R7, 0x1, R0 ;  /* 0x0000000107007824 */ /* 0x000fca00078e0200 */
[----:B------:R-:W-:Y:S01]  /*0750*/  LOP3.LUT R3, R0, R3, RZ, 0xfc, !PT ;  /* 0x0000000300037212 */ /* 0x000fe200078efcff */
[----:B------:R-:W-:Y:S06]  /*0760*/  BRA `(.L_x_12) ;  /* 0x0000000000107947 */ /* 0x000fec0003800000 */
.L_x_11:
[----:B------:R-:W-:-:S04]  /*0770*/  LOP3.LUT R3, R3, 0x80000000, RZ, 0xc0, !PT ;  /* 0x8000000003037812 */ /* 0x000fc800078ec0ff */
[----:B------:R-:W-:Y:S01]  /*0780*/  LOP3.LUT R3, R3, 0x7f800000, RZ, 0xfc, !PT ;  /* 0x7f80000003037812 */ /* 0x000fe200078efcff */
[----:B------:R-:W-:Y:S06]  /*0790*/  BRA `(.L_x_12) ;  /* 0x0000000000047947 */ /* 0x000fec0003800000 */
.L_x_10:
[----:B------:R-:W-:-:S07]  /*07a0*/  IMAD R3, R5, 0x800000, R3 ;  /* 0x0080000005037824 */ /* 0x000fce00078e0203 */
.L_x_12:
[----:B------:R-:W-:Y:S05]  /*07b0*/  BSYNC.RECONVERGENT B2 ;  /* 0x0000000000027941 */ /* 0x000fea0003800200 */
.L_x_9:
[----:B------:R-:W-:Y:S05]  /*07c0*/  BRA `(.L_x_13) ;  /* 0x0000000000207947 */ /* 0x000fea0003800000 */
.L_x_8:
[----:B------:R-:W-:-:S04]  /*07d0*/  LOP3.LUT R3, R7, 0x80000000, R6, 0x48, !PT ;  /* 0x8000000007037812 */ /* 0x000fc800078e4806 */
[----:B------:R-:W-:Y:S01]  /*07e0*/  LOP3.LUT R3, R3, 0x7f800000, RZ, 0xfc, !PT ;  /* 0x7f80000003037812 */ /* 0x000fe200078efcff */
[----:B------:R-:W-:Y:S06]  /*07f0*/  BRA `(.L_x_13) ;  /* 0x0000000000147947 */ /* 0x000fec0003800000 */
.L_x_7:
[----:B------:R-:W-:Y:S01]  /*0800*/  LOP3.LUT R3, R7, 0x80000000, R6, 0x48, !PT ;  /* 0x8000000007037812 */ /* 0x000fe200078e4806 */
[----:B------:R-:W-:Y:S06]  /*0810*/  BRA `(.L_x_13) ;  /* 0x00000000000c7947 */ /* 0x000fec0003800000 */
.L_x_6:
[----:B------:R-:W0:Y:S01]  /*0820*/  MUFU.RSQ R3, -QNAN ;  /* 0xffc0000000037908 */ /* 0x000e220000001400 */
[----:B------:R-:W-:Y:S05]  /*0830*/  BRA `(.L_x_13) ;  /* 0x0000000000047947 */ /* 0x000fea0003800000 */
.L_x_5:
[----:B------:R-:W-:-:S07]  /*0840*/  FADD.FTZ R3, R0, R3 ;  /* 0x0000000300037221 */ /* 0x000fce0000010000 */
.L_x_13:
[----:B------:R-:W-:Y:S05]  /*0850*/  BSYNC.RECONVERGENT B1 ;  /* 0x0000000000017941 */ /* 0x000fea0003800200 */
.L_x_3:
[----:B------:R-:W-:Y:S02]  /*0860*/  IMAD.MOV.U32 R4, RZ, RZ, R11 ;  /* 0x000000ffff047224 */ /* 0x000fe400078e000b */
[----:B------:R-:W-:-:S04]  /*0870*/  IMAD.MOV.U32 R5, RZ, RZ, 0x0 ;  /* 0x00000000ff057424 */ /* 0x000fc800078e00ff */
[----:B0-----:R-:W-:Y:S05]  /*0880*/  RET.REL.NODEC R4 `(default_function_kernel_1) ;  /* 0xfffffff404dc7950 */ /* 0x001fea0003c3ffff */
.L_x_14:
        /* <DEDUP_REMOVED lines=15> */
.L_x_15:


//--------------------- .nv.shared.reserved.0     --------------------------
	.section	.nv.shared.reserved.0,"aw",@nobits
	.weak		__nv_reservedSMEM_offset_0_alias
	.size		__nv_reservedSMEM_offset_0_alias, 0, 64
	.other		__nv_reservedSMEM_offset_0_alias,@"STO_CUDA_RESERVED_SHARED STV_DEFAULT"
__nv_reservedSMEM_offset_0_alias:
	.zero		0
	.zero		64


//--------------------- .nv.constant0.default_function_kernel --------------------------
	.section	.nv.constant0.default_function_kernel,"a",@progbits
	.sectionflags	@""
	.align	4
.nv.constant0.default_function_kernel:
	.zero		912


//--------------------- .nv.constant0.default_function_kernel_1 --------------------------
	.section	.nv.constant0.default_function_kernel_1,"a",@progbits
	.sectionflags	@""
	.align	4
.nv.constant0.default_function_kernel_1:
	.zero		912


//--------------------- SYMBOLS --------------------------

	.type		.nv.reservedSmem.offset0,@object
	.size		.nv.reservedSmem.offset0,0x4
